	.headerflags	@"EF_CUDA_TEXMODE_UNIFIED EF_CUDA_64BIT_ADDRESS EF_CUDA_ACCELERATORS EF_CUDA_SM90 EF_CUDA_VIRTUAL_SM(EF_CUDA_SM90)"
	.elftype	@"ET_EXEC"


//--------------------- .nv.info                  --------------------------
	.section	.nv.info,"",@"SHT_CUDA_INFO"
	.align	4


	//----- nvinfo : EIATTR_REGCOUNT
	.align		4
        /*0000*/ 	.byte	0x04, 0x2f
        /*0002*/ 	.short	(.L_1 - .L_0)
	.align		4
.L_0:
        /*0004*/ 	.word	index@(triton_poi_fused_constant_pad_nd_1)
        /*0008*/ 	.word	0x0000000e


	//----- nvinfo : EIATTR_MIN_STACK_SIZE
	.align		4
.L_1:
        /*000c*/ 	.byte	0x04, 0x12
        /*000e*/ 	.short	(.L_3 - .L_2)
	.align		4
.L_2:
        /*0010*/ 	.word	index@(triton_poi_fused_constant_pad_nd_1)
        /*0014*/ 	.word	0x00000000


	//----- nvinfo : EIATTR_FRAME_SIZE
	.align		4
.L_3:
        /*0018*/ 	.byte	0x04, 0x11
        /*001a*/ 	.short	(.L_5 - .L_4)
	.align		4
.L_4:
        /*001c*/ 	.word	index@(triton_poi_fused_constant_pad_nd_1)
        /*0020*/ 	.word	0x00000000


	//----- nvinfo : EIATTR_MIN_STACK_SIZE
	.align		4
.L_5:
        /*0024*/ 	.byte	0x04, 0x12
        /*0026*/ 	.short	(.L_7 - .L_6)
	.align		4
.L_6:
        /*0028*/ 	.word	index@(triton_poi_fused_constant_pad_nd_1)
        /*002c*/ 	.word	0x00000000
.L_7:


//--------------------- .nv.info.triton_poi_fused_constant_pad_nd_1 --------------------------
	.section	.nv.info.triton_poi_fused_constant_pad_nd_1,"",@"SHT_CUDA_INFO"
	.sectionflags	@""
	.align	4


	//----- nvinfo : EIATTR_CUDA_API_VERSION
	.align		4
        /*0000*/ 	.byte	0x04, 0x37
        /*0002*/ 	.short	(.L_9 - .L_8)
.L_8:
        /*0004*/ 	.word	0x0000007c


	//----- nvinfo : EIATTR_KPARAM_INFO
	.align		4
.L_9:
        /*0008*/ 	.byte	0x04, 0x17
        /*000a*/ 	.short	(.L_11 - .L_10)
.L_10:
        /*000c*/ 	.word	0x00000000
        /*0010*/ 	.short	0x0002
        /*0012*/ 	.short	0x0010
        /*0014*/ 	.byte	0x00, 0xf0, 0x11, 0x00


	//----- nvinfo : EIATTR_KPARAM_INFO
	.align		4
.L_11:
        /*0018*/ 	.byte	0x04, 0x17
        /*001a*/ 	.short	(.L_13 - .L_12)
.L_12:
        /*001c*/ 	.word	0x00000000
        /*0020*/ 	.short	0x0001
        /*0022*/ 	.short	0x0008
        /*0024*/ 	.byte	0x00, 0xf4, 0x21, 0x00


	//----- nvinfo : EIATTR_KPARAM_INFO
	.align		4
.L_13:
        /*0028*/ 	.byte	0x04, 0x17
        /*002a*/ 	.short	(.L_15 - .L_14)
.L_14:
        /*002c*/ 	.word	0x00000000
        /*0030*/ 	.short	0x0000
        /*0032*/ 	.short	0x0000
        /*0034*/ 	.byte	0x00, 0xf4, 0x21, 0x00


	//----- nvinfo : EIATTR_SPARSE_MMA_MASK
	.align		4
.L_15:
        /*0038*/ 	.byte	0x03, 0x50
        /*003a*/ 	.short	0x0000


	//----- nvinfo : EIATTR_MAXREG_COUNT
	.align		4
        /*003c*/ 	.byte	0x03, 0x1b
        /*003e*/ 	.short	0x00ff


	//----- nvinfo : EIATTR_EXIT_INSTR_OFFSETS
	.align		4
        /*0040*/ 	.byte	0x04, 0x1c
        /*0042*/ 	.short	(.L_17 - .L_16)


	//   ....[0]....
.L_16:
        /*0044*/ 	.word	0x00000220


	//----- nvinfo : EIATTR_REQNTID
	.align		4
.L_17:
        /*0048*/ 	.byte	0x04, 0x10
        /*004a*/ 	.short	(.L_19 - .L_18)
.L_18:
        /*004c*/ 	.word	0x00000080
        /*0050*/ 	.word	0x00000001
        /*0054*/ 	.word	0x00000001


	//----- nvinfo : EIATTR_CRS_STACK_SIZE
	.align		4
.L_19:
        /*0058*/ 	.byte	0x04, 0x1e
        /*005a*/ 	.short	(.L_21 - .L_20)
.L_20:
        /*005c*/ 	.word	0x00000000


	//----- nvinfo : EIATTR_CBANK_PARAM_SIZE
	.align		4
.L_21:
        /*0060*/ 	.byte	0x03, 0x19
        /*0062*/ 	.short	0x0014


	//----- nvinfo : EIATTR_PARAM_CBANK
	.align		4
        /*0064*/ 	.byte	0x04, 0x0a
        /*0066*/ 	.short	(.L_23 - .L_22)
	.align		4
.L_22:
        /*0068*/ 	.word	index@(.nv.constant0.triton_poi_fused_constant_pad_nd_1)
        /*006c*/ 	.short	0x0210
        /*006e*/ 	.short	0x0014


	//----- nvinfo : EIATTR_SW_WAR
	.align		4
.L_23:
        /*0070*/ 	.byte	0x04, 0x36
        /*0072*/ 	.short	(.L_25 - .L_24)
.L_24:
        /*0074*/ 	.word	0x00000008
.L_25:


//--------------------- .nv.callgraph             --------------------------
	.section	.nv.callgraph,"",@"SHT_CUDA_CALLGRAPH"
	.align	4
	.sectionentsize	8
	.align		4
        /*0000*/ 	.word	0x00000000
	.align		4
        /*0004*/ 	.word	0xffffffff
	.align		4
        /*0008*/ 	.word	0x00000000
	.align		4
        /*000c*/ 	.word	0xfffffffe
	.align		4
        /*0010*/ 	.word	0x00000000
	.align		4
        /*0014*/ 	.word	0xfffffffd
	.align		4
        /*0018*/ 	.word	0x00000000
	.align		4
        /*001c*/ 	.word	0xfffffffc


//--------------------- .text.triton_poi_fused_constant_pad_nd_1 --------------------------
	.section	.text.triton_poi_fused_constant_pad_nd_1,"ax",@progbits
	.align	128
        .global         triton_poi_fused_constant_pad_nd_1
        .type           triton_poi_fused_constant_pad_nd_1,@function
        .size           triton_poi_fused_constant_pad_nd_1,(.L_x_3 - triton_poi_fused_constant_pad_nd_1)
        .other          triton_poi_fused_constant_pad_nd_1,@"STO_CUDA_ENTRY STV_DEFAULT"
triton_poi_fused_constant_pad_nd_1:
.text.triton_poi_fused_constant_pad_nd_1:
[----:B------:R-:W0:Y:S02]  /*0000*/  LDC R1, c[0x0][0x28] ;  /* 0x00000a00ff017b82 */ /* 0x000e240000000800 */
[----:B------:R-:W1:Y:S01]  /*0010*/  S2R R0, SR_TID.X ;  /* 0x0000000000007919 */ /* 0x000e620000002100 */
[----:B------:R-:W2:Y:S01]  /*0020*/  LDC.64 R4, c[0x0][0x218] ;  /* 0x00008600ff047b82 */ /* 0x000ea20000000a00 */
[----:B------:R-:W-:Y:S01]  /*0030*/  ULDC.64 UR4, c[0x0][0x208] ;  /* 0x0000820000047ab9 */ /* 0x000fe20000000a00 */
[----:B------:R-:W-:Y:S01]  /*0040*/  BSSY B0, `(.L_x_0) ;  /* 0x000001a000007945 */ /* 0x000fe20003800000 */
[----:B------:R-:W3:Y:S05]  /*0050*/  S2R R7, SR_CTAID.X ;  /* 0x0000000000077919 */ /* 0x000eea0000002500 */
[----:B------:R-:W4:Y:S01]  /*0060*/  LDC.64 R2, c[0x0][0x210] ;  /* 0x00008400ff027b82 */ /* 0x000f220000000a00 */
[----:B-1----:R-:W-:Y:S01]  /*0070*/  IMAD.SHL.U32 R0, R0, 0x2, RZ ;  /* 0x0000000200007824 */ /* 0x002fe200078e00ff */
[----:B---3--:R-:W-:-:S04]  /*0080*/  SHF.R.S32.HI R6, RZ, 0x17, R7 ;  /* 0x00000017ff067819 */ /* 0x008fc80000011407 */
[----:B------:R-:W-:Y:S02]  /*0090*/  LOP3.LUT R0, R0, 0xfe, RZ, 0xc0, !PT ;  /* 0x000000fe00007812 */ /* 0x000fe400078ec0ff */
[----:B------:R-:W-:-:S03]  /*00a0*/  SGXT R6, R6, 0x1 ;  /* 0x000000010606781a */ /* 0x000fc60000000200 */
[----:B------:R-:W-:-:S04]  /*00b0*/  IMAD R7, R7, 0x100, R0 ;  /* 0x0000010007077824 */ /* 0x000fc800078e0200 */
[----:B--2---:R-:W-:Y:S01]  /*00c0*/  IMAD.WIDE R4, R7, 0x4, R4 ;  /* 0x0000000407047825 */ /* 0x004fe200078e0204 */
[CC--:B------:R-:W-:Y:S02]  /*00d0*/  LEA.HI R0, R6.reuse, R7.reuse, RZ, 0x3 ;  /* 0x0000000706007211 */ /* 0x0c0fe400078f18ff */
[----:B------:R-:W-:Y:S02]  /*00e0*/  LEA.HI R6, R6, R7, RZ, 0x6 ;  /* 0x0000000706067211 */ /* 0x000fe400078f30ff */
[----:B------:R-:W-:Y:S02]  /*00f0*/  SHF.R.S32.HI R8, RZ, 0x3, R0 ;  /* 0x00000003ff087819 */ /* 0x000fe40000011400 */
[----:B------:R-:W-:Y:S02]  /*0100*/  LOP3.LUT R0, R0, 0xfffffff8, RZ, 0xc0, !PT ;  /* 0xfffffff800007812 */ /* 0x000fe400078ec0ff */
[----:B------:R-:W-:Y:S02]  /*0110*/  LEA.HI R9, R8, R8, RZ, 0x3 ;  /* 0x0000000808097211 */ /* 0x000fe400078f18ff */
[----:B------:R-:W-:-:S02]  /*0120*/  SHF.R.S32.HI R6, RZ, 0x6, R6 ;  /* 0x00000006ff067819 */ /* 0x000fc40000011406 */
[----:B------:R-:W-:Y:S01]  /*0130*/  LOP3.LUT R11, R9, 0xfffffff8, RZ, 0xc0, !PT ;  /* 0xfffffff8090b7812 */ /* 0x000fe200078ec0ff */
[----:B------:R-:W-:-:S04]  /*0140*/  IMAD.IADD R9, R7, 0x1, -R0 ;  /* 0x0000000107097824 */ /* 0x000fc800078e0a00 */
[----:B------:R-:W-:Y:S02]  /*0150*/  IMAD.IADD R8, R8, 0x1, -R11 ;  /* 0x0000000108087824 */ /* 0x000fe400078e0a0b */
[----:B------:R-:W-:Y:S01]  /*0160*/  IMAD R11, R6, 0x10, R9 ;  /* 0x00000010060b7824 */ /* 0x000fe200078e0209 */
[----:B------:R-:W-:Y:S02]  /*0170*/  CS2R R6, SRZ ;  /* 0x0000000000067805 */ /* 0x000fe4000001ff00 */
[----:B------:R-:W-:Y:S01]  /*0180*/  VIMNMX R9, R9, R8, !PT ;  /* 0x0000000809097248 */ /* 0x000fe20007fe0100 */
[----:B------:R-:W-:-:S03]  /*0190*/  IMAD R11, R8, 0x4, R11 ;  /* 0x00000004080b7824 */ /* 0x000fc600078e020b */
[----:B------:R-:W-:Y:S01]  /*01a0*/  ISETP.GE.AND P0, PT, R9, 0x4, PT ;  /* 0x000000040900780c */ /* 0x000fe20003f06270 */
[----:B----4-:R-:W-:-:S12]  /*01b0*/  IMAD.WIDE R2, R11, 0x4, R2 ;  /* 0x000000040b027825 */ /* 0x010fd800078e0202 */
[----:B------:R-:W-:Y:S05]  /*01c0*/  @P0 BRA `(.L_x_1) ;  /* 0x0000000000040947 */ /* 0x000fea0003800000 */
[----:B------:R1:W5:Y:S02]  /*01d0*/  LDG.E.64 R6, desc[UR4][R2.64] ;  /* 0x0000000402067981 */ /* 0x000364000c1e1b00 */
.L_x_1:
[----:B------:R-:W-:Y:S05]  /*01e0*/  BSYNC B0 ;  /* 0x0000000000007941 */ /* 0x000fea0003800000 */
.L_x_0:
[----:B-----5:R-:W-:Y:S02]  /*01f0*/  SEL R6, R6, RZ, !P0 ;  /* 0x000000ff06067207 */ /* 0x020fe40004000000 */
[----:B------:R-:W-:-:S05]  /*0200*/  SEL R7, R7, RZ, !P0 ;  /* 0x000000ff07077207 */ /* 0x000fca0004000000 */
[----:B------:R-:W-:Y:S01]  /*0210*/  STG.E.64 desc[UR4][R4.64], R6 ;  /* 0x0000000604007986 */ /* 0x000fe2000c101b04 */
[----:B------:R-:W-:Y:S05]  /*0220*/  EXIT ;  /* 0x000000000000794d */ /* 0x000fea0003800000 */
.L_x_2:
[----:B------:R-:W-:-:S00]  /*0230*/  BRA `(.L_x_2) ;  /* 0xfffffffc00fc7947 */ /* 0x000fc0000383ffff */
[----:B------:R-:W-:-:S00]  /*0240*/  NOP ;  /* 0x0000000000007918 */ /* 0x000fc00000000000 */
        /* <DEDUP_REMOVED lines=11> */
.L_x_3:


//--------------------- .nv.constant0.triton_poi_fused_constant_pad_nd_1 --------------------------
	.section	.nv.constant0.triton_poi_fused_constant_pad_nd_1,"a",@progbits
	.sectionflags	@""
	.align	4
.nv.constant0.triton_poi_fused_constant_pad_nd_1:
	.zero		548
